	.headerflags	@"EF_CUDA_TEXMODE_UNIFIED EF_CUDA_64BIT_ADDRESS EF_CUDA_ACCELERATORS EF_CUDA_SM90 EF_CUDA_VIRTUAL_SM(EF_CUDA_SM90)"
	.elftype	@"ET_EXEC"


//--------------------- .nv.info                  --------------------------
	.section	.nv.info,"",@"SHT_CUDA_INFO"
	.align	4


	//----- nvinfo : EIATTR_REGCOUNT
	.align		4
        /*0000*/ 	.byte	0x04, 0x2f
        /*0002*/ 	.short	(.L_1 - .L_0)
	.align		4
.L_0:
        /*0004*/ 	.word	index@(triton_poi_fused__unsafe_index_convolution_leaky_relu_17)
        /*0008*/ 	.word	0x00000016


	//----- nvinfo : EIATTR_MIN_STACK_SIZE
	.align		4
.L_1:
        /*000c*/ 	.byte	0x04, 0x12
        /*000e*/ 	.short	(.L_3 - .L_2)
	.align		4
.L_2:
        /*0010*/ 	.word	index@(triton_poi_fused__unsafe_index_convolution_leaky_relu_17)
        /*0014*/ 	.word	0x00000000


	//----- nvinfo : EIATTR_FRAME_SIZE
	.align		4
.L_3:
        /*0018*/ 	.byte	0x04, 0x11
        /*001a*/ 	.short	(.L_5 - .L_4)
	.align		4
.L_4:
        /*001c*/ 	.word	index@(triton_poi_fused__unsafe_index_convolution_leaky_relu_17)
        /*0020*/ 	.word	0x00000000


	//----- nvinfo : EIATTR_MIN_STACK_SIZE
	.align		4
.L_5:
        /*0024*/ 	.byte	0x04, 0x12
        /*0026*/ 	.short	(.L_7 - .L_6)
	.align		4
.L_6:
        /*0028*/ 	.word	index@(triton_poi_fused__unsafe_index_convolution_leaky_relu_17)
        /*002c*/ 	.word	0x00000000
.L_7:


//--------------------- .nv.info.triton_poi_fused__unsafe_index_convolution_leaky_relu_17 --------------------------
	.section	.nv.info.triton_poi_fused__unsafe_index_convolution_leaky_relu_17,"",@"SHT_CUDA_INFO"
	.sectionflags	@""
	.align	4


	//----- nvinfo : EIATTR_CUDA_API_VERSION
	.align		4
        /*0000*/ 	.byte	0x04, 0x37
        /*0002*/ 	.short	(.L_9 - .L_8)
.L_8:
        /*0004*/ 	.word	0x0000007c


	//----- nvinfo : EIATTR_KPARAM_INFO
	.align		4
.L_9:
        /*0008*/ 	.byte	0x04, 0x17
        /*000a*/ 	.short	(.L_11 - .L_10)
.L_10:
        /*000c*/ 	.word	0x00000000
        /*0010*/ 	.short	0x0004
        /*0012*/ 	.short	0x0020
        /*0014*/ 	.byte	0x00, 0xf0, 0x11, 0x00


	//----- nvinfo : EIATTR_KPARAM_INFO
	.align		4
.L_11:
        /*0018*/ 	.byte	0x04, 0x17
        /*001a*/ 	.short	(.L_13 - .L_12)
.L_12:
        /*001c*/ 	.word	0x00000000
        /*0020*/ 	.short	0x0003
        /*0022*/ 	.short	0x0018
        /*0024*/ 	.byte	0x00, 0xf4, 0x21, 0x00


	//----- nvinfo : EIATTR_KPARAM_INFO
	.align		4
.L_13:
        /*0028*/ 	.byte	0x04, 0x17
        /*002a*/ 	.short	(.L_15 - .L_14)
.L_14:
        /*002c*/ 	.word	0x00000000
        /*0030*/ 	.short	0x0002
        /*0032*/ 	.short	0x0010
        /*0034*/ 	.byte	0x00, 0xf4, 0x21, 0x00


	//----- nvinfo : EIATTR_KPARAM_INFO
	.align		4
.L_15:
        /*0038*/ 	.byte	0x04, 0x17
        /*003a*/ 	.short	(.L_17 - .L_16)
.L_16:
        /*003c*/ 	.word	0x00000000
        /*0040*/ 	.short	0x0001
        /*0042*/ 	.short	0x0008
        /*0044*/ 	.byte	0x00, 0xf4, 0x21, 0x00


	//----- nvinfo : EIATTR_KPARAM_INFO
	.align		4
.L_17:
        /*0048*/ 	.byte	0x04, 0x17
        /*004a*/ 	.short	(.L_19 - .L_18)
.L_18:
        /*004c*/ 	.word	0x00000000
        /*0050*/ 	.short	0x0000
        /*0052*/ 	.short	0x0000
        /*0054*/ 	.byte	0x00, 0xf4, 0x21, 0x00


	//----- nvinfo : EIATTR_SPARSE_MMA_MASK
	.align		4
.L_19:
        /*0058*/ 	.byte	0x03, 0x50
        /*005a*/ 	.short	0x0000


	//----- nvinfo : EIATTR_MAXREG_COUNT
	.align		4
        /*005c*/ 	.byte	0x03, 0x1b
        /*005e*/ 	.short	0x00ff


	//----- nvinfo : EIATTR_EXIT_INSTR_OFFSETS
	.align		4
        /*0060*/ 	.byte	0x04, 0x1c
        /*0062*/ 	.short	(.L_21 - .L_20)


	//   ....[0]....
.L_20:
        /*0064*/ 	.word	0x00000470


	//----- nvinfo : EIATTR_REQNTID
	.align		4
.L_21:
        /*0068*/ 	.byte	0x04, 0x10
        /*006a*/ 	.short	(.L_23 - .L_22)
.L_22:
        /*006c*/ 	.word	0x00000100
        /*0070*/ 	.word	0x00000001
        /*0074*/ 	.word	0x00000001


	//----- nvinfo : EIATTR_CBANK_PARAM_SIZE
	.align		4
.L_23:
        /*0078*/ 	.byte	0x03, 0x19
        /*007a*/ 	.short	0x0024


	//----- nvinfo : EIATTR_PARAM_CBANK
	.align		4
        /*007c*/ 	.byte	0x04, 0x0a
        /*007e*/ 	.short	(.L_25 - .L_24)
	.align		4
.L_24:
        /*0080*/ 	.word	index@(.nv.constant0.triton_poi_fused__unsafe_index_convolution_leaky_relu_17)
        /*0084*/ 	.short	0x0210
        /*0086*/ 	.short	0x0024


	//----- nvinfo : EIATTR_SW_WAR
	.align		4
.L_25:
        /*0088*/ 	.byte	0x04, 0x36
        /*008a*/ 	.short	(.L_27 - .L_26)
.L_26:
        /*008c*/ 	.word	0x00000008
.L_27:


//--------------------- .nv.callgraph             --------------------------
	.section	.nv.callgraph,"",@"SHT_CUDA_CALLGRAPH"
	.align	4
	.sectionentsize	8
	.align		4
        /*0000*/ 	.word	0x00000000
	.align		4
        /*0004*/ 	.word	0xffffffff
	.align		4
        /*0008*/ 	.word	0x00000000
	.align		4
        /*000c*/ 	.word	0xfffffffe
	.align		4
        /*0010*/ 	.word	0x00000000
	.align		4
        /*0014*/ 	.word	0xfffffffd
	.align		4
        /*0018*/ 	.word	0x00000000
	.align		4
        /*001c*/ 	.word	0xfffffffc


//--------------------- .text.triton_poi_fused__unsafe_index_convolution_leaky_relu_17 --------------------------
	.section	.text.triton_poi_fused__unsafe_index_convolution_leaky_relu_17,"ax",@progbits
	.align	128
        .global         triton_poi_fused__unsafe_index_convolution_leaky_relu_17
        .type           triton_poi_fused__unsafe_index_convolution_leaky_relu_17,@function
        .size           triton_poi_fused__unsafe_index_convolution_leaky_relu_17,(.L_x_1 - triton_poi_fused__unsafe_index_convolution_leaky_relu_17)
        .other          triton_poi_fused__unsafe_index_convolution_leaky_relu_17,@"STO_CUDA_ENTRY STV_DEFAULT"
triton_poi_fused__unsafe_index_convolution_leaky_relu_17:
.text.triton_poi_fused__unsafe_index_convolution_leaky_relu_17:
[----:B------:R-:W-:Y:S01]  /*0000*/  LDC R1, c[0x0][0x28] ;  /* 0x00000a00ff017b82 */ /* 0x000fe20000000800 */
[----:B------:R-:W1:Y:S01]  /*0010*/  S2R R0, SR_TID.X ;  /* 0x0000000000007919 */ /* 0x000e620000002100 */
[----:B------:R-:W-:-:S06]  /*0020*/  IMAD.MOV.U32 R2, RZ, RZ, RZ ;  /* 0x000000ffff027224 */ /* 0x000fcc00078e00ff */
[----:B------:R-:W2:Y:S01]  /*0030*/  LDC.64 R8, c[0x0][0x210] ;  /* 0x00008400ff087b82 */ /* 0x000ea20000000a00 */
[----:B------:R-:W-:Y:S01]  /*0040*/  ULDC.64 UR4, c[0x0][0x208] ;  /* 0x0000820000047ab9 */ /* 0x000fe20000000a00 */
[----:B------:R-:W3:Y:S01]  /*0050*/  S2R R3, SR_CTAID.X ;  /* 0x0000000000037919 */ /* 0x000ee20000002500 */
[----:B------:R-:W-:Y:S01]  /*0060*/  ULDC.64 UR6, c[0x0][0x218] ;  /* 0x0000860000067ab9 */ /* 0x000fe20000000a00 */
[----:B-1----:R-:W-:-:S05]  /*0070*/  IMAD.SHL.U32 R0, R0, 0x2, RZ ;  /* 0x0000000200007824 */ /* 0x002fca00078e00ff */
[----:B------:R-:W-:-:S05]  /*0080*/  LOP3.LUT R0, R0, 0x1fe, RZ, 0xc0, !PT ;  /* 0x000001fe00007812 */ /* 0x000fca00078ec0ff */
[----:B---3--:R-:W-:-:S04]  /*0090*/  IMAD R3, R3, 0x200, R0 ;  /* 0x0000020003037824 */ /* 0x008fc800078e0200 */
[----:B------:R-:W-:-:S05]  /*00a0*/  IMAD.HI R10, R3, -0x6db6db6d, R2 ;  /* 0x92492493030a7827 */ /* 0x000fca00078e0202 */
[----:B------:R-:W-:-:S04]  /*00b0*/  SHF.R.U32.HI R11, RZ, 0x1f, R10 ;  /* 0x0000001fff0b7819 */ /* 0x000fc8000001160a */
[----:B------:R-:W-:Y:S01]  /*00c0*/  LEA.HI.SX32 R11, R10, R11, 0x1c ;  /* 0x0000000b0a0b7211 */ /* 0x000fe200078fe2ff */
[----:B------:R-:W-:-:S04]  /*00d0*/  HFMA2.MMA R10, -RZ, RZ, 0, 0 ;  /* 0x00000000ff0a7435 */ /* 0x000fc800000001ff */
[----:B------:R-:W-:-:S04]  /*00e0*/  IMAD R5, R11, -0x1c, R3 ;  /* 0xffffffe40b057824 */ /* 0x000fc800078e0203 */
[----:B--2---:R-:W-:-:S04]  /*00f0*/  IMAD.WIDE R4, R5, 0x8, R8 ;  /* 0x0000000805047825 */ /* 0x004fc800078e0208 */
[----:B------:R-:W-:-:S05]  /*0100*/  IMAD.HI R0, R11, -0x6db6db6d, R10 ;  /* 0x924924930b007827 */ /* 0x000fca00078e020a */
[----:B------:R-:W-:-:S04]  /*0110*/  SHF.R.U32.HI R7, RZ, 0x1f, R0 ;  /* 0x0000001fff077819 */ /* 0x000fc80000011600 */
[----:B------:R-:W-:Y:S02]  /*0120*/  LEA.HI.SX32 R10, R0, R7, 0x1c ;  /* 0x00000007000a7211 */ /* 0x000fe400078fe2ff */
[----:B------:R-:W2:Y:S03]  /*0130*/  LDG.E.EL.128 R4, desc[UR4][R4.64] ;  /* 0x0000000404047981 */ /* 0x000ea6000c2e1d00 */
[----:B------:R-:W-:-:S04]  /*0140*/  IMAD R11, R10, -0x1c, R11 ;  /* 0xffffffe40a0b7824 */ /* 0x000fc800078e020b */
[----:B------:R-:W-:-:S06]  /*0150*/  IMAD.WIDE R8, R11, 0x8, R8 ;  /* 0x000000080b087825 */ /* 0x000fcc00078e0208 */
[----:B------:R-:W3:Y:S01]  /*0160*/  LDG.E.EL.64 R8, desc[UR4][R8.64] ;  /* 0x0000000408087981 */ /* 0x000ee2000c2e1b00 */
[----:B------:R-:W-:-:S05]  /*0170*/  IMAD.HI R0, R3, 0x5397829d, RZ ;  /* 0x5397829d03007827 */ /* 0x000fca00078e02ff */
[----:B------:R-:W-:-:S04]  /*0180*/  SHF.R.U32.HI R11, RZ, 0x1f, R0 ;  /* 0x0000001fff0b7819 */ /* 0x000fc80000011600 */
[----:B------:R-:W-:Y:S02]  /*0190*/  LEA.HI.SX32 R0, R0, R11, 0x18 ;  /* 0x0000000b00007211 */ /* 0x000fe400078fc2ff */
[----:B--2---:R-:W-:Y:S02]  /*01a0*/  IADD3 R17, P1, R4, 0xe, RZ ;  /* 0x0000000e04117810 */ /* 0x004fe40007f3e0ff */
[----:B------:R-:W-:Y:S02]  /*01b0*/  IADD3 R13, P2, R6, 0xe, RZ ;  /* 0x0000000e060d7810 */ /* 0x000fe40007f5e0ff */
[----:B------:R-:W-:Y:S01]  /*01c0*/  ISETP.GE.AND P0, PT, R5, RZ, PT ;  /* 0x000000ff0500720c */ /* 0x000fe20003f06270 */
[----:B------:R-:W-:Y:S01]  /*01d0*/  IMAD.X R19, RZ, RZ, R5, P1 ;  /* 0x000000ffff137224 */ /* 0x000fe200008e0605 */
[----:B------:R-:W-:Y:S01]  /*01e0*/  ISETP.GE.AND P1, PT, R7, RZ, PT ;  /* 0x000000ff0700720c */ /* 0x000fe20003f26270 */
[----:B------:R-:W-:Y:S01]  /*01f0*/  IMAD.X R15, RZ, RZ, R7, P2 ;  /* 0x000000ffff0f7224 */ /* 0x000fe200010e0607 */
[----:B------:R-:W-:-:S02]  /*0200*/  SEL R11, R17, R4, !P0 ;  /* 0x00000004110b7207 */ /* 0x000fc40004000000 */
[----:B------:R-:W-:Y:S02]  /*0210*/  SEL R12, R19, R5, !P0 ;  /* 0x00000005130c7207 */ /* 0x000fe40004000000 */
[----:B------:R-:W1:Y:S01]  /*0220*/  LDC.64 R4, c[0x0][0x220] ;  /* 0x00008800ff047b82 */ /* 0x000e620000000a00 */
[----:B------:R-:W-:Y:S02]  /*0230*/  SEL R2, R13, R6, !P1 ;  /* 0x000000060d027207 */ /* 0x000fe40004800000 */
[----:B------:R-:W-:Y:S02]  /*0240*/  SEL R7, R15, R7, !P1 ;  /* 0x000000070f077207 */ /* 0x000fe40004800000 */
[----:B---3--:R-:W-:Y:S02]  /*0250*/  IADD3 R13, P1, R8, 0xe, RZ ;  /* 0x0000000e080d7810 */ /* 0x008fe40007f3e0ff */
[----:B------:R-:W-:Y:S02]  /*0260*/  LEA R10, P2, R11, UR6, 0x2 ;  /* 0x000000060b0a7c11 */ /* 0x000fe4000f8410ff */
[----:B------:R-:W-:-:S02]  /*0270*/  LEA R6, P3, R2, UR6, 0x2 ;  /* 0x0000000602067c11 */ /* 0x000fc4000f8610ff */
[----:B------:R-:W-:Y:S02]  /*0280*/  ISETP.GE.AND P0, PT, R9, RZ, PT ;  /* 0x000000ff0900720c */ /* 0x000fe40003f06270 */
[----:B------:R-:W-:Y:S02]  /*0290*/  IADD3.X R15, RZ, R9, RZ, P1, !PT ;  /* 0x00000009ff0f7210 */ /* 0x000fe40000ffe4ff */
[----:B------:R-:W-:Y:S02]  /*02a0*/  LEA.HI.X R11, R11, UR7, R12, 0x2, P2 ;  /* 0x000000070b0b7c11 */ /* 0x000fe400090f140c */
[----:B------:R-:W-:Y:S02]  /*02b0*/  LEA.HI.X R7, R2, UR7, R7, 0x2, P3 ;  /* 0x0000000702077c11 */ /* 0x000fe400098f1407 */
[----:B------:R-:W-:Y:S02]  /*02c0*/  SEL R13, R13, R8, !P0 ;  /* 0x000000080d0d7207 */ /* 0x000fe40004000000 */
[----:B------:R-:W-:Y:S01]  /*02d0*/  SEL R8, R15, R9, !P0 ;  /* 0x000000090f087207 */ /* 0x000fe20004000000 */
[C---:B------:R-:W-:Y:S01]  /*02e0*/  IMAD R15, R0.reuse, 0xc4, RZ ;  /* 0x000000c4000f7824 */ /* 0x040fe200078e02ff */
[----:B------:R-:W-:Y:S01]  /*02f0*/  LEA.HI R2, R0, R0, RZ, 0x6 ;  /* 0x0000000000027211 */ /* 0x000fe200078f30ff */
[----:B------:R-:W-:-:S04]  /*0300*/  IMAD.WIDE.U32 R10, R13, 0x38, R10 ;  /* 0x000000380d0a7825 */ /* 0x000fc800078e000a */
[----:B------:R-:W-:Y:S01]  /*0310*/  IMAD.WIDE.U32 R6, R13, 0x38, R6 ;  /* 0x000000380d067825 */ /* 0x000fe200078e0006 */
[----:B------:R-:W-:-:S03]  /*0320*/  LOP3.LUT R13, R2, 0xffffffc0, RZ, 0xc0, !PT ;  /* 0xffffffc0020d7812 */ /* 0x000fc600078ec0ff */
[----:B------:R-:W-:Y:S01]  /*0330*/  IMAD R9, R8, 0x38, RZ ;  /* 0x0000003808097824 */ /* 0x000fe200078e02ff */
[----:B------:R-:W-:Y:S01]  /*0340*/  IADD3 R13, R0, -R13, RZ ;  /* 0x8000000d000d7210 */ /* 0x000fe20007ffe0ff */
[----:B------:R-:W-:Y:S02]  /*0350*/  IMAD.MOV.U32 R8, RZ, RZ, R6 ;  /* 0x000000ffff087224 */ /* 0x000fe400078e0006 */
[----:B------:R-:W-:Y:S02]  /*0360*/  IMAD.IADD R11, R11, 0x1, R9 ;  /* 0x000000010b0b7824 */ /* 0x000fe400078e0209 */
[----:B------:R-:W-:Y:S02]  /*0370*/  IMAD.IADD R9, R9, 0x1, R7 ;  /* 0x0000000109097824 */ /* 0x000fe400078e0207 */
[----:B-1----:R-:W-:-:S04]  /*0380*/  IMAD.WIDE R4, R13, 0x4, R4 ;  /* 0x000000040d047825 */ /* 0x002fc800078e0204 */
[C---:B------:R-:W-:Y:S02]  /*0390*/  IMAD.WIDE R6, R15.reuse, 0x4, R10 ;  /* 0x000000040f067825 */ /* 0x040fe400078e020a */
[----:B------:R-:W2:Y:S01]  /*03a0*/  LDG.E.EL R4, desc[UR4][R4.64] ;  /* 0x0000000404047981 */ /* 0x000ea2000c2e1900 */
[----:B------:R-:W1:Y:S01]  /*03b0*/  LDC.64 R10, c[0x0][0x228] ;  /* 0x00008a00ff0a7b82 */ /* 0x000e620000000a00 */
[----:B------:R-:W-:Y:S02]  /*03c0*/  IMAD.WIDE R8, R15, 0x4, R8 ;  /* 0x000000040f087825 */ /* 0x000fe400078e0208 */
[----:B------:R-:W2:Y:S04]  /*03d0*/  LDG.E.EL R7, desc[UR4][R6.64] ;  /* 0x0000000406077981 */ /* 0x000ea8000c2e1900 */
[----:B------:R-:W3:Y:S01]  /*03e0*/  LDG.E.EL R9, desc[UR4][R8.64] ;  /* 0x0000000408097981 */ /* 0x000ee2000c2e1900 */
[----:B-1----:R-:W-:Y:S01]  /*03f0*/  IMAD.WIDE R2, R3, 0x4, R10 ;  /* 0x0000000403027825 */ /* 0x002fe200078e020a */
[----:B--2---:R-:W-:-:S02]  /*0400*/  FSETP.GT.AND P0, PT, R4, -R7, PT ;  /* 0x800000070400720b */ /* 0x004fc40003f04000 */
[C---:B---3--:R-:W-:Y:S01]  /*0410*/  FSETP.GT.AND P1, PT, R4.reuse, -R9, PT ;  /* 0x800000090400720b */ /* 0x048fe20003f24000 */
[C---:B------:R-:W-:Y:S01]  /*0420*/  FADD R12, R4.reuse, R7 ;  /* 0x00000007040c7221 */ /* 0x040fe20000000000 */
[----:B------:R-:W-:-:S09]  /*0430*/  FADD R13, R4, R9 ;  /* 0x00000009040d7221 */ /* 0x000fd20000000000 */
[----:B------:R-:W-:Y:S02]  /*0440*/  @!P0 FMUL R12, R12, 0.20000000298023223877 ;  /* 0x3e4ccccd0c0c8820 */ /* 0x000fe40000400000 */
[----:B------:R-:W-:-:S05]  /*0450*/  @!P1 FMUL R13, R13, 0.20000000298023223877 ;  /* 0x3e4ccccd0d0d9820 */ /* 0x000fca0000400000 */
[----:B------:R-:W-:Y:S01]  /*0460*/  STG.E.64 desc[UR4][R2.64], R12 ;  /* 0x0000000c02007986 */ /* 0x000fe2000c101b04 */
[----:B------:R-:W-:Y:S05]  /*0470*/  EXIT ;  /* 0x000000000000794d */ /* 0x000fea0003800000 */
.L_x_0:
[----:B------:R-:W-:-:S00]  /*0480*/  BRA `(.L_x_0) ;  /* 0xfffffffc00fc7947 */ /* 0x000fc0000383ffff */
[----:B------:R-:W-:-:S00]  /*0490*/  NOP ;  /* 0x0000000000007918 */ /* 0x000fc00000000000 */
        /* <DEDUP_REMOVED lines=14> */
.L_x_1:


//--------------------- .nv.constant0.triton_poi_fused__unsafe_index_convolution_leaky_relu_17 --------------------------
	.section	.nv.constant0.triton_poi_fused__unsafe_index_convolution_leaky_relu_17,"a",@progbits
	.sectionflags	@""
	.align	4
.nv.constant0.triton_poi_fused__unsafe_index_convolution_leaky_relu_17:
	.zero		564
